	.headerflags	@"EF_CUDA_TEXMODE_UNIFIED EF_CUDA_64BIT_ADDRESS EF_CUDA_ACCELERATORS EF_CUDA_SM90 EF_CUDA_VIRTUAL_SM(EF_CUDA_SM90)"
	.elftype	@"ET_EXEC"


//--------------------- .nv.info                  --------------------------
	.section	.nv.info,"",@"SHT_CUDA_INFO"
	.align	4


	//----- nvinfo : EIATTR_REGCOUNT
	.align		4
        /*0000*/ 	.byte	0x04, 0x2f
        /*0002*/ 	.short	(.L_3 - .L_2)
	.align		4
.L_2:
        /*0004*/ 	.word	index@(triton_poi_fused__native_batch_norm_legit_no_training_relu_68)
        /*0008*/ 	.word	0x00000016


	//----- nvinfo : EIATTR_MIN_STACK_SIZE
	.align		4
.L_3:
        /*000c*/ 	.byte	0x04, 0x12
        /*000e*/ 	.short	(.L_5 - .L_4)
	.align		4
.L_4:
        /*0010*/ 	.word	index@(triton_poi_fused__native_batch_norm_legit_no_training_relu_68)
        /*0014*/ 	.word	0x00000000


	//----- nvinfo : EIATTR_FRAME_SIZE
	.align		4
.L_5:
        /*0018*/ 	.byte	0x04, 0x11
        /*001a*/ 	.short	(.L_7 - .L_6)
	.align		4
.L_6:
        /*001c*/ 	.word	index@(triton_poi_fused__native_batch_norm_legit_no_training_relu_68)
        /*0020*/ 	.word	0x00000000


	//----- nvinfo : EIATTR_MIN_STACK_SIZE
	.align		4
.L_7:
        /*0024*/ 	.byte	0x04, 0x12
        /*0026*/ 	.short	(.L_9 - .L_8)
	.align		4
.L_8:
        /*0028*/ 	.word	index@(triton_poi_fused__native_batch_norm_legit_no_training_relu_68)
        /*002c*/ 	.word	0x00000000
.L_9:


//--------------------- .nv.info.triton_poi_fused__native_batch_norm_legit_no_training_relu_68 --------------------------
	.section	.nv.info.triton_poi_fused__native_batch_norm_legit_no_training_relu_68,"",@"SHT_CUDA_INFO"
	.sectionflags	@""
	.align	4


	//----- nvinfo : EIATTR_CUDA_API_VERSION
	.align		4
        /*0000*/ 	.byte	0x04, 0x37
        /*0002*/ 	.short	(.L_11 - .L_10)
.L_10:
        /*0004*/ 	.word	0x0000007c


	//----- nvinfo : EIATTR_KPARAM_INFO
	.align		4
.L_11:
        /*0008*/ 	.byte	0x04, 0x17
        /*000a*/ 	.short	(.L_13 - .L_12)
.L_12:
        /*000c*/ 	.word	0x00000000
        /*0010*/ 	.short	0x0006
        /*0012*/ 	.short	0x0030
        /*0014*/ 	.byte	0x00, 0xf0, 0x11, 0x00


	//----- nvinfo : EIATTR_KPARAM_INFO
	.align		4
.L_13:
        /*0018*/ 	.byte	0x04, 0x17
        /*001a*/ 	.short	(.L_15 - .L_14)
.L_14:
        /*001c*/ 	.word	0x00000000
        /*0020*/ 	.short	0x0005
        /*0022*/ 	.short	0x0028
        /*0024*/ 	.byte	0x00, 0xf4, 0x21, 0x00


	//----- nvinfo : EIATTR_KPARAM_INFO
	.align		4
.L_15:
        /*0028*/ 	.byte	0x04, 0x17
        /*002a*/ 	.short	(.L_17 - .L_16)
.L_16:
        /*002c*/ 	.word	0x00000000
        /*0030*/ 	.short	0x0004
        /*0032*/ 	.short	0x0020
        /*0034*/ 	.byte	0x00, 0xf4, 0x21, 0x00


	//----- nvinfo : EIATTR_KPARAM_INFO
	.align		4
.L_17:
        /*0038*/ 	.byte	0x04, 0x17
        /*003a*/ 	.short	(.L_19 - .L_18)
.L_18:
        /*003c*/ 	.word	0x00000000
        /*0040*/ 	.short	0x0003
        /*0042*/ 	.short	0x0018
        /*0044*/ 	.byte	0x00, 0xf4, 0x21, 0x00


	//----- nvinfo : EIATTR_KPARAM_INFO
	.align		4
.L_19:
        /*0048*/ 	.byte	0x04, 0x17
        /*004a*/ 	.short	(.L_21 - .L_20)
.L_20:
        /*004c*/ 	.word	0x00000000
        /*0050*/ 	.short	0x0002
        /*0052*/ 	.short	0x0010
        /*0054*/ 	.byte	0x00, 0xf4, 0x21, 0x00


	//----- nvinfo : EIATTR_KPARAM_INFO
	.align		4
.L_21:
        /*0058*/ 	.byte	0x04, 0x17
        /*005a*/ 	.short	(.L_23 - .L_22)
.L_22:
        /*005c*/ 	.word	0x00000000
        /*0060*/ 	.short	0x0001
        /*0062*/ 	.short	0x0008
        /*0064*/ 	.byte	0x00, 0xf4, 0x21, 0x00


	//----- nvinfo : EIATTR_KPARAM_INFO
	.align		4
.L_23:
        /*0068*/ 	.byte	0x04, 0x17
        /*006a*/ 	.short	(.L_25 - .L_24)
.L_24:
        /*006c*/ 	.word	0x00000000
        /*0070*/ 	.short	0x0000
        /*0072*/ 	.short	0x0000
        /*0074*/ 	.byte	0x00, 0xf4, 0x21, 0x00


	//----- nvinfo : EIATTR_SPARSE_MMA_MASK
	.align		4
.L_25:
        /*0078*/ 	.byte	0x03, 0x50
        /*007a*/ 	.short	0x0000


	//----- nvinfo : EIATTR_MAXREG_COUNT
	.align		4
        /*007c*/ 	.byte	0x03, 0x1b
        /*007e*/ 	.short	0x00ff


	//----- nvinfo : EIATTR_EXIT_INSTR_OFFSETS
	.align		4
        /*0080*/ 	.byte	0x04, 0x1c
        /*0082*/ 	.short	(.L_27 - .L_26)


	//   ....[0]....
.L_26:
        /*0084*/ 	.word	0x00000490


	//   ....[1]....
        /*0088*/ 	.word	0x000004b0


	//----- nvinfo : EIATTR_REQNTID
	.align		4
.L_27:
        /*008c*/ 	.byte	0x04, 0x10
        /*008e*/ 	.short	(.L_29 - .L_28)
.L_28:
        /*0090*/ 	.word	0x00000100
        /*0094*/ 	.word	0x00000001
        /*0098*/ 	.word	0x00000001


	//----- nvinfo : EIATTR_CBANK_PARAM_SIZE
	.align		4
.L_29:
        /*009c*/ 	.byte	0x03, 0x19
        /*009e*/ 	.short	0x0034


	//----- nvinfo : EIATTR_PARAM_CBANK
	.align		4
        /*00a0*/ 	.byte	0x04, 0x0a
        /*00a2*/ 	.short	(.L_31 - .L_30)
	.align		4
.L_30:
        /*00a4*/ 	.word	index@(.nv.constant0.triton_poi_fused__native_batch_norm_legit_no_training_relu_68)
        /*00a8*/ 	.short	0x0210
        /*00aa*/ 	.short	0x0034


	//----- nvinfo : EIATTR_SW_WAR
	.align		4
.L_31:
        /*00ac*/ 	.byte	0x04, 0x36
        /*00ae*/ 	.short	(.L_33 - .L_32)
.L_32:
        /*00b0*/ 	.word	0x00000008
.L_33:


//--------------------- .nv.callgraph             --------------------------
	.section	.nv.callgraph,"",@"SHT_CUDA_CALLGRAPH"
	.align	4
	.sectionentsize	8
	.align		4
        /*0000*/ 	.word	0x00000000
	.align		4
        /*0004*/ 	.word	0xffffffff
	.align		4
        /*0008*/ 	.word	0x00000000
	.align		4
        /*000c*/ 	.word	0xfffffffe
	.align		4
        /*0010*/ 	.word	0x00000000
	.align		4
        /*0014*/ 	.word	0xfffffffd
	.align		4
        /*0018*/ 	.word	0x00000000
	.align		4
        /*001c*/ 	.word	0xfffffffc


//--------------------- .nv.constant4             --------------------------
	.section	.nv.constant4,"a",@progbits
	.align	8
	.align		8
.nv.constant4:
        /*0000*/ 	.dword	_$_str
	.align		8
        /*0008*/ 	.dword	_$_str_$_2


//--------------------- .text.triton_poi_fused__native_batch_norm_legit_no_training_relu_68 --------------------------
	.section	.text.triton_poi_fused__native_batch_norm_legit_no_training_relu_68,"ax",@progbits
	.align	128
        .global         triton_poi_fused__native_batch_norm_legit_no_training_relu_68
        .type           triton_poi_fused__native_batch_norm_legit_no_training_relu_68,@function
        .size           triton_poi_fused__native_batch_norm_legit_no_training_relu_68,(.L_x_1 - triton_poi_fused__native_batch_norm_legit_no_training_relu_68)
        .other          triton_poi_fused__native_batch_norm_legit_no_training_relu_68,@"STO_CUDA_ENTRY STV_DEFAULT"
triton_poi_fused__native_batch_norm_legit_no_training_relu_68:
.text.triton_poi_fused__native_batch_norm_legit_no_training_relu_68:
[----:B------:R-:W0:Y:S01]  /*0000*/  LDC R1, c[0x0][0x28] ;  /* 0x00000a00ff017b82 */ /* 0x000e220000000800 */
[----:B------:R-:W1:Y:S07]  /*0010*/  S2R R0, SR_TID.X ;  /* 0x0000000000007919 */ /* 0x000e6e0000002100 */
[----:B------:R-:W2:Y:S01]  /*0020*/  LDC.64 R8, c[0x0][0x220] ;  /* 0x00008800ff087b82 */ /* 0x000ea20000000a00 */
[----:B------:R-:W-:Y:S01]  /*0030*/  ULDC.64 UR4, c[0x0][0x208] ;  /* 0x0000820000047ab9 */ /* 0x000fe20000000a00 */
[----:B------:R-:W3:Y:S06]  /*0040*/  S2R R5, SR_CTAID.X ;  /* 0x0000000000057919 */ /* 0x000eec0000002500 */
[----:B------:R-:W4:Y:S08]  /*0050*/  LDC.64 R14, c[0x0][0x218] ;  /* 0x00008600ff0e7b82 */ /* 0x000f300000000a00 */
[----:B------:R-:W5:Y:S08]  /*0060*/  LDC.64 R12, c[0x0][0x210] ;  /* 0x00008400ff0c7b82 */ /* 0x000f700000000a00 */
[----:B------:R-:W4:Y:S01]  /*0070*/  LDC.64 R16, c[0x0][0x228] ;  /* 0x00008a00ff107b82 */ /* 0x000f220000000a00 */
[----:B-1----:R-:W-:-:S07]  /*0080*/  SHF.L.U32 R0, R0, 0x1, RZ ;  /* 0x0000000100007819 */ /* 0x002fce00000006ff */
[----:B------:R-:W1:Y:S01]  /*0090*/  LDC.64 R18, c[0x0][0x230] ;  /* 0x00008c00ff127b82 */ /* 0x000e620000000a00 */
[----:B---3--:R-:W-:Y:S02]  /*00a0*/  SHF.R.S32.HI R3, RZ, 0x16, R5 ;  /* 0x00000016ff037819 */ /* 0x008fe40000011405 */
[----:B------:R-:W-:Y:S02]  /*00b0*/  LOP3.LUT R0, R0, 0x1fe, RZ, 0xc0, !PT ;  /* 0x000001fe00007812 */ /* 0x000fe400078ec0ff */
[----:B------:R-:W-:Y:S02]  /*00c0*/  SGXT R3, R3, 0x1 ;  /* 0x000000010303781a */ /* 0x000fe40000000200 */
[----:B------:R-:W-:-:S04]  /*00d0*/  LEA R0, R5, R0, 0x9 ;  /* 0x0000000005007211 */ /* 0x000fc800078e48ff */
[----:B------:R-:W-:Y:S02]  /*00e0*/  LEA.HI R3, R3, R0, RZ, 0x8 ;  /* 0x0000000003037211 */ /* 0x000fe400078f40ff */
[----:B------:R-:W-:Y:S02]  /*00f0*/  ISETP.GE.AND P0, PT, R0, 0x40800, PT ;  /* 0x000408000000780c */ /* 0x000fe40003f06270 */
[----:B------:R-:W-:-:S05]  /*0100*/  SHF.R.S32.HI R3, RZ, 0x8, R3 ;  /* 0x00000008ff037819 */ /* 0x000fca0000011403 */
[----:B------:R-:W-:-:S05]  /*0110*/  IMAD.HI R2, R3, 0xfe03f81, RZ ;  /* 0x0fe03f8103027827 */ /* 0x000fca00078e02ff */
[----:B------:R-:W-:-:S04]  /*0120*/  SHF.R.U32.HI R5, RZ, 0x1f, R2 ;  /* 0x0000001fff057819 */ /* 0x000fc80000011602 */
[----:B------:R-:W-:Y:S02]  /*0130*/  LEA.HI.SX32 R2, R2, R5, 0x1c ;  /* 0x0000000502027211 */ /* 0x000fe400078fe2ff */
[----:B------:R-:W-:-:S03]  /*0140*/  CS2R R4, SRZ ;  /* 0x0000000000047805 */ /* 0x000fc6000001ff00 */
[----:B------:R-:W-:-:S04]  /*0150*/  IMAD R11, R2, -0x102, R3 ;  /* 0xfffffefe020b7824 */ /* 0x000fc800078e0203 */
[----:B--2---:R-:W-:-:S05]  /*0160*/  IMAD.WIDE R8, R11, 0x4, R8 ;  /* 0x000000040b087825 */ /* 0x004fca00078e0208 */
[----:B------:R-:W2:Y:S04]  /*0170*/  @!P0 LDG.E.EL R4, desc[UR4][R8.64] ;  /* 0x0000000408048981 */ /* 0x000ea8000c2e1900 */
[----:B------:R3:W2:Y:S01]  /*0180*/  @!P0 LDG.E.EL R5, desc[UR4][R8.64] ;  /* 0x0000000408058981 */ /* 0x0006a2000c2e1900 */
[----:B------:R-:W-:Y:S02]  /*0190*/  CS2R R6, SRZ ;  /* 0x0000000000067805 */ /* 0x000fe4000001ff00 */
[----:B------:R-:W-:Y:S01]  /*01a0*/  CS2R R2, SRZ ;  /* 0x0000000000027805 */ /* 0x000fe2000001ff00 */
[----:B----4-:R-:W-:-:S04]  /*01b0*/  IMAD.WIDE R14, R11, 0x4, R14 ;  /* 0x000000040b0e7825 */ /* 0x010fc800078e020e */
[----:B-----5:R-:W-:Y:S01]  /*01c0*/  IMAD.WIDE R12, R0, 0x4, R12 ;  /* 0x00000004000c7825 */ /* 0x020fe200078e020c */
[----:B------:R-:W4:Y:S01]  /*01d0*/  @!P0 LDG.E.EL R7, desc[UR4][R14.64] ;  /* 0x000000040e078981 */ /* 0x000f22000c2e1900 */
[----:B---3--:R-:W-:Y:S02]  /*01e0*/  CS2R R8, SRZ ;  /* 0x0000000000087805 */ /* 0x008fe4000001ff00 */
[C---:B0-----:R-:W-:Y:S01]  /*01f0*/  IMAD.WIDE R16, R11.reuse, 0x4, R16 ;  /* 0x000000040b107825 */ /* 0x041fe200078e0210 */
[----:B------:R0:W3:Y:S03]  /*0200*/  @!P0 LDG.E.EL R6, desc[UR4][R14.64] ;  /* 0x000000040e068981 */ /* 0x0000e6000c2e1900 */
[----:B-1----:R-:W-:Y:S01]  /*0210*/  IMAD.WIDE R18, R11, 0x4, R18 ;  /* 0x000000040b127825 */ /* 0x002fe200078e0212 */
[----:B------:R1:W4:Y:S01]  /*0220*/  @!P0 LDG.E.64 R2, desc[UR4][R12.64] ;  /* 0x000000040c028981 */ /* 0x000322000c1e1b00 */
[----:B------:R-:W-:-:S03]  /*0230*/  CS2R R10, SRZ ;  /* 0x00000000000a7805 */ /* 0x000fc6000001ff00 */
[----:B------:R-:W5:Y:S04]  /*0240*/  @!P0 LDG.E.EL R9, desc[UR4][R18.64] ;  /* 0x0000000412098981 */ /* 0x000f68000c2e1900 */
[----:B------:R-:W5:Y:S04]  /*0250*/  @!P0 LDG.E.EL R10, desc[UR4][R16.64] ;  /* 0x00000004100a8981 */ /* 0x000f68000c2e1900 */
[----:B------:R-:W3:Y:S04]  /*0260*/  @!P0 LDG.E.EL R11, desc[UR4][R16.64] ;  /* 0x00000004100b8981 */ /* 0x000ee8000c2e1900 */
[----:B------:R-:W3:Y:S01]  /*0270*/  @!P0 LDG.E.EL R8, desc[UR4][R18.64] ;  /* 0x0000000412088981 */ /* 0x000ee2000c2e1900 */
[----:B0-----:R-:W-:Y:S01]  /*0280*/  HFMA2.MMA R14, -RZ, RZ, 1.625, 0 ;  /* 0x3e800000ff0e7435 */ /* 0x001fe200000001ff */
[----:B--2---:R-:W-:Y:S01]  /*0290*/  FADD R4, R4, 9.9999997473787516356e-06 ;  /* 0x3727c5ac04047421 */ /* 0x004fe20000000000 */
[----:B------:R-:W-:-:S03]  /*02a0*/  FADD R5, R5, 9.9999997473787516356e-06 ;  /* 0x3727c5ac05057421 */ /* 0x000fc60000000000 */
[----:B-1----:R-:W0:Y:S08]  /*02b0*/  MUFU.SQRT R12, R4 ;  /* 0x00000004000c7308 */ /* 0x002e300000002000 */
[----:B------:R1:W2:Y:S01]  /*02c0*/  MUFU.SQRT R13, R5 ;  /* 0x00000005000d7308 */ /* 0x0002a20000002000 */
[C---:B0-----:R-:W-:Y:S02]  /*02d0*/  FSETP.GT.AND P1, PT, R12.reuse, 8.50705917302346158658e+37, PT ;  /* 0x7e8000000c00780b */ /* 0x041fe40003f24000 */
[----:B------:R-:W-:Y:S01]  /*02e0*/  FSETP.GEU.AND P3, PT, R12, 1.175494350822287508e-38, PT ;  /* 0x008000000c00780b */ /* 0x000fe20003f6e000 */
[----:B-1----:R-:W0:Y:S01]  /*02f0*/  LDC.64 R4, c[0x0][0x238] ;  /* 0x00008e00ff047b82 */ /* 0x002e220000000a00 */
[----:B--2---:R-:W-:-:S02]  /*0300*/  FSETP.GT.AND P2, PT, R13, 8.50705917302346158658e+37, PT ;  /* 0x7e8000000d00780b */ /* 0x004fc40003f44000 */
[----:B------:R-:W-:-:S07]  /*0310*/  FSETP.GEU.AND P4, PT, R13, 1.175494350822287508e-38, PT ;  /* 0x008000000d00780b */ /* 0x000fce0003f8e000 */
[----:B------:R-:W-:-:S04]  /*0320*/  @P1 FMUL R12, R12, 0.25 ;  /* 0x3e8000000c0c1820 */ /* 0x000fc80000400000 */
[----:B------:R-:W-:Y:S01]  /*0330*/  @!P3 FMUL R12, R12, 16777216 ;  /* 0x4b8000000c0cb820 */ /* 0x000fe20000400000 */
[----:B------:R-:W-:-:S04]  /*0340*/  @P2 FMUL R13, R13, 0.25 ;  /* 0x3e8000000d0d2820 */ /* 0x000fc80000400000 */
[----:B------:R-:W-:Y:S01]  /*0350*/  @!P4 FMUL R13, R13, 16777216 ;  /* 0x4b8000000d0dc820 */ /* 0x000fe20000400000 */
[----:B------:R-:W1:Y:S01]  /*0360*/  MUFU.RCP R12, R12 ;  /* 0x0000000c000c7308 */ /* 0x000e620000001000 */
[----:B------:R-:W-:-:S07]  /*0370*/  FSEL R15, R14, 1, P1 ;  /* 0x3f8000000e0f7808 */ /* 0x000fce0000800000 */
[----:B------:R-:W2:Y:S01]  /*0380*/  MUFU.RCP R13, R13 ;  /* 0x0000000d000d7308 */ /* 0x000ea20000001000 */
[----:B------:R-:W-:Y:S01]  /*0390*/  FSEL R14, R14, 1, P2 ;  /* 0x3f8000000e0e7808 */ /* 0x000fe20001000000 */
[----:B------:R-:W-:-:S04]  /*03a0*/  @!P3 FMUL R15, R15, 16777216 ;  /* 0x4b8000000f0fb820 */ /* 0x000fc80000400000 */
[----:B------:R-:W-:Y:S01]  /*03b0*/  @!P4 FMUL R14, R14, 16777216 ;  /* 0x4b8000000e0ec820 */ /* 0x000fe20000400000 */
[----:B----4-:R-:W-:Y:S01]  /*03c0*/  FADD R2, -R7, R2 ;  /* 0x0000000207027221 */ /* 0x010fe20000000100 */
[----:B---3--:R-:W-:Y:S01]  /*03d0*/  FADD R3, -R6, R3 ;  /* 0x0000000306037221 */ /* 0x008fe20000000100 */
[----:B-1----:R-:W-:Y:S01]  /*03e0*/  FMUL R15, R12, R15 ;  /* 0x0000000f0c0f7220 */ /* 0x002fe20000400000 */
[----:B--2---:R-:W-:-:S03]  /*03f0*/  FMUL R14, R13, R14 ;  /* 0x0000000e0d0e7220 */ /* 0x004fc60000400000 */
[----:B------:R-:W-:Y:S01]  /*0400*/  FMUL R2, R2, R15 ;  /* 0x0000000f02027220 */ /* 0x000fe20000400000 */
[----:B------:R-:W-:-:S03]  /*0410*/  FMUL R3, R3, R14 ;  /* 0x0000000e03037220 */ /* 0x000fc60000400000 */
[----:B-----5:R-:W-:Y:S01]  /*0420*/  FFMA R2, R2, R10, R9 ;  /* 0x0000000a02027223 */ /* 0x020fe20000000009 */
[----:B------:R-:W-:-:S04]  /*0430*/  FFMA R3, R3, R11, R8 ;  /* 0x0000000b03037223 */ /* 0x000fc80000000008 */
[----:B------:R-:W-:Y:S02]  /*0440*/  FSETP.GEU.AND P1, PT, R2, RZ, PT ;  /* 0x000000ff0200720b */ /* 0x000fe40003f2e000 */
[C---:B------:R-:W-:Y:S01]  /*0450*/  FSETP.GEU.AND P2, PT, R3.reuse, RZ, PT ;  /* 0x000000ff0300720b */ /* 0x040fe20003f4e000 */
[----:B0-----:R-:W-:Y:S01]  /*0460*/  IMAD.WIDE R4, R0, 0x4, R4 ;  /* 0x0000000400047825 */ /* 0x001fe200078e0204 */
[----:B------:R-:W-:Y:S02]  /*0470*/  FSEL R2, R2, RZ, P1 ;  /* 0x000000ff02027208 */ /* 0x000fe40000800000 */
[----:B------:R-:W-:Y:S01]  /*0480*/  FSEL R3, R3, RZ, P2 ;  /* 0x000000ff03037208 */ /* 0x000fe20001000000 */
[----:B------:R-:W-:Y:S08]  /*0490*/  @P0 EXIT ;  /* 0x000000000000094d */ /* 0x000ff00003800000 */
[----:B------:R-:W-:Y:S01]  /*04a0*/  STG.E.64 desc[UR4][R4.64], R2 ;  /* 0x0000000204007986 */ /* 0x000fe2000c101b04 */
[----:B------:R-:W-:Y:S05]  /*04b0*/  EXIT ;  /* 0x000000000000794d */ /* 0x000fea0003800000 */
.L_x_0:
[----:B------:R-:W-:-:S00]  /*04c0*/  BRA `(.L_x_0) ;  /* 0xfffffffc00fc7947 */ /* 0x000fc0000383ffff */
[----:B------:R-:W-:-:S00]  /*04d0*/  NOP ;  /* 0x0000000000007918 */ /* 0x000fc00000000000 */
        /* <DEDUP_REMOVED lines=10> */
.L_x_1:


//--------------------- .nv.global.init           --------------------------
	.section	.nv.global.init,"aw",@progbits
.nv.global.init:
	.type		_$_str,@object
	.size		_$_str,(_$_str_$_2 - _$_str)
_$_str:
        /*0000*/ 	.byte	0x5f, 0x5f, 0x43, 0x55, 0x44, 0x41, 0x5f, 0x46, 0x54, 0x5a, 0x00
	.type		_$_str_$_2,@object
	.size		_$_str_$_2,(.L_1 - _$_str_$_2)
_$_str_$_2:
        /*000b*/ 	.byte	0x5f, 0x5f, 0x43, 0x55, 0x44, 0x41, 0x5f, 0x50, 0x52, 0x45, 0x43, 0x5f, 0x53, 0x51, 0x52, 0x54
        /*001b*/ 	.byte	0x00
.L_1:


//--------------------- .nv.constant0.triton_poi_fused__native_batch_norm_legit_no_training_relu_68 --------------------------
	.section	.nv.constant0.triton_poi_fused__native_batch_norm_legit_no_training_relu_68,"a",@progbits
	.sectionflags	@""
	.align	4
.nv.constant0.triton_poi_fused__native_batch_norm_legit_no_training_relu_68:
	.zero		580
